//
// Generated by NVIDIA NVVM Compiler
//
// Compiler Build ID: CL-36424714
// Cuda compilation tools, release 13.0, V13.0.88
// Based on NVVM 20.0.0
//

.version 9.0
.target sm_100
.address_size 64

	// .globl	_Z16NaiveConvolutionIfEv16KernelParametersIT_E

.visible .entry _Z16NaiveConvolutionIfEv16KernelParametersIT_E(
	.param .align 8 .b8 _Z16NaiveConvolutionIfEv16KernelParametersIT_E_param_0[48]
)
{
	.reg .pred 	%p<56>;
	.reg .b32 	%r<45>;
	.reg .b32 	%f<95>;
	.reg .b64 	%rd<48>;

	ld.param.f32 	%f74, [_Z16NaiveConvolutionIfEv16KernelParametersIT_E_param_0+44];
	ld.param.u64 	%rd9, [_Z16NaiveConvolutionIfEv16KernelParametersIT_E_param_0+32];
	ld.param.u32 	%r31, [_Z16NaiveConvolutionIfEv16KernelParametersIT_E_param_0+24];
	ld.param.u32 	%r32, [_Z16NaiveConvolutionIfEv16KernelParametersIT_E_param_0+40];
	ld.param.u64 	%rd8, [_Z16NaiveConvolutionIfEv16KernelParametersIT_E_param_0+16];
	ld.param.u64 	%rd7, [_Z16NaiveConvolutionIfEv16KernelParametersIT_E_param_0];
	cvta.to.global.u64 	%rd1, %rd7;
	cvta.to.global.u64 	%rd2, %rd8;
	mov.u32 	%r33, %ntid.x;
	mov.u32 	%r34, %ctaid.x;
	mov.u32 	%r35, %tid.x;
	mad.lo.s32 	%r3, %r33, %r34, %r35;
	setp.ge.s32 	%p1, %r3, %r32;
	@%p1 bra 	$L__BB0_43;
	setp.lt.s32 	%p2, %r31, 1;
	@%p2 bra 	$L__BB0_42;
	shr.u32 	%r37, %r31, 1;
	not.b32 	%r38, %r37;
	add.s32 	%r4, %r3, %r38;
	and.b32  	%r5, %r31, 7;
	setp.lt.u32 	%p3, %r31, 8;
	mov.b32 	%r43, 0;
	@%p3 bra 	$L__BB0_21;
	and.b32  	%r43, %r31, 2147483640;
	mov.b32 	%r41, 0;
$L__BB0_4:
	.pragma "nounroll";
	add.s32 	%r8, %r4, %r41;
	setp.lt.s32 	%p4, %r8, 0;
	setp.ge.s32 	%p5, %r8, %r32;
	mul.wide.u32 	%rd10, %r41, 4;
	add.s64 	%rd4, %rd2, %rd10;
	or.pred  	%p6, %p4, %p5;
	@%p6 bra 	$L__BB0_6;
	mul.wide.u32 	%rd11, %r8, 4;
	add.s64 	%rd12, %rd1, %rd11;
	ld.global.f32 	%f41, [%rd12];
	ld.global.f32 	%f42, [%rd4];
	fma.rn.f32 	%f74, %f41, %f42, %f74;
$L__BB0_6:
	add.s32 	%r9, %r8, 1;
	setp.lt.s32 	%p7, %r9, 0;
	setp.ge.s32 	%p8, %r9, %r32;
	or.pred  	%p9, %p7, %p8;
	@%p9 bra 	$L__BB0_8;
	mul.wide.u32 	%rd13, %r9, 4;
	add.s64 	%rd14, %rd1, %rd13;
	ld.global.f32 	%f43, [%rd14];
	ld.global.f32 	%f44, [%rd4+4];
	fma.rn.f32 	%f74, %f43, %f44, %f74;
$L__BB0_8:
	add.s32 	%r10, %r8, 2;
	setp.lt.s32 	%p10, %r10, 0;
	setp.ge.s32 	%p11, %r10, %r32;
	or.pred  	%p12, %p10, %p11;
	@%p12 bra 	$L__BB0_10;
	mul.wide.u32 	%rd15, %r10, 4;
	add.s64 	%rd16, %rd1, %rd15;
	ld.global.f32 	%f45, [%rd16];
	ld.global.f32 	%f46, [%rd4+8];
	fma.rn.f32 	%f74, %f45, %f46, %f74;
$L__BB0_10:
	add.s32 	%r11, %r8, 3;
	setp.lt.s32 	%p13, %r11, 0;
	setp.ge.s32 	%p14, %r11, %r32;
	or.pred  	%p15, %p13, %p14;
	@%p15 bra 	$L__BB0_12;
	mul.wide.u32 	%rd17, %r11, 4;
	add.s64 	%rd18, %rd1, %rd17;
	ld.global.f32 	%f47, [%rd18];
	ld.global.f32 	%f48, [%rd4+12];
	fma.rn.f32 	%f74, %f47, %f48, %f74;
$L__BB0_12:
	add.s32 	%r12, %r8, 4;
	setp.lt.s32 	%p16, %r12, 0;
	setp.ge.s32 	%p17, %r12, %r32;
	or.pred  	%p18, %p16, %p17;
	@%p18 bra 	$L__BB0_14;
	mul.wide.u32 	%rd19, %r12, 4;
	add.s64 	%rd20, %rd1, %rd19;
	ld.global.f32 	%f49, [%rd20];
	ld.global.f32 	%f50, [%rd4+16];
	fma.rn.f32 	%f74, %f49, %f50, %f74;
$L__BB0_14:
	add.s32 	%r13, %r8, 5;
	setp.lt.s32 	%p19, %r13, 0;
	setp.ge.s32 	%p20, %r13, %r32;
	or.pred  	%p21, %p19, %p20;
	@%p21 bra 	$L__BB0_16;
	mul.wide.u32 	%rd21, %r13, 4;
	add.s64 	%rd22, %rd1, %rd21;
	ld.global.f32 	%f51, [%rd22];
	ld.global.f32 	%f52, [%rd4+20];
	fma.rn.f32 	%f74, %f51, %f52, %f74;
$L__BB0_16:
	add.s32 	%r14, %r8, 6;
	setp.lt.s32 	%p22, %r14, 0;
	setp.ge.s32 	%p23, %r14, %r32;
	or.pred  	%p24, %p22, %p23;
	@%p24 bra 	$L__BB0_18;
	mul.wide.u32 	%rd23, %r14, 4;
	add.s64 	%rd24, %rd1, %rd23;
	ld.global.f32 	%f53, [%rd24];
	ld.global.f32 	%f54, [%rd4+24];
	fma.rn.f32 	%f74, %f53, %f54, %f74;
$L__BB0_18:
	add.s32 	%r15, %r8, 7;
	setp.lt.s32 	%p25, %r15, 0;
	setp.ge.s32 	%p26, %r15, %r32;
	or.pred  	%p27, %p25, %p26;
	@%p27 bra 	$L__BB0_20;
	mul.wide.u32 	%rd25, %r15, 4;
	add.s64 	%rd26, %rd1, %rd25;
	ld.global.f32 	%f55, [%rd26];
	ld.global.f32 	%f56, [%rd4+28];
	fma.rn.f32 	%f74, %f55, %f56, %f74;
$L__BB0_20:
	add.s32 	%r41, %r41, 8;
	setp.ne.s32 	%p28, %r41, %r43;
	@%p28 bra 	$L__BB0_4;
$L__BB0_21:
	setp.eq.s32 	%p29, %r5, 0;
	@%p29 bra 	$L__BB0_42;
	and.b32  	%r18, %r31, 3;
	setp.lt.u32 	%p30, %r5, 4;
	@%p30 bra 	$L__BB0_32;
	add.s32 	%r19, %r4, %r43;
	setp.lt.s32 	%p31, %r19, 0;
	setp.ge.s32 	%p32, %r19, %r32;
	mul.wide.u32 	%rd27, %r43, 4;
	add.s64 	%rd5, %rd2, %rd27;
	or.pred  	%p33, %p31, %p32;
	@%p33 bra 	$L__BB0_25;
	mul.wide.u32 	%rd28, %r19, 4;
	add.s64 	%rd29, %rd1, %rd28;
	ld.global.f32 	%f58, [%rd29];
	ld.global.f32 	%f59, [%rd5];
	fma.rn.f32 	%f74, %f58, %f59, %f74;
$L__BB0_25:
	add.s32 	%r20, %r19, 1;
	setp.lt.s32 	%p34, %r20, 0;
	setp.ge.s32 	%p35, %r20, %r32;
	or.pred  	%p36, %p34, %p35;
	@%p36 bra 	$L__BB0_27;
	mul.wide.u32 	%rd30, %r20, 4;
	add.s64 	%rd31, %rd1, %rd30;
	ld.global.f32 	%f60, [%rd31];
	ld.global.f32 	%f61, [%rd5+4];
	fma.rn.f32 	%f74, %f60, %f61, %f74;
$L__BB0_27:
	add.s32 	%r21, %r19, 2;
	setp.lt.s32 	%p37, %r21, 0;
	setp.ge.s32 	%p38, %r21, %r32;
	or.pred  	%p39, %p37, %p38;
	@%p39 bra 	$L__BB0_29;
	mul.wide.u32 	%rd32, %r21, 4;
	add.s64 	%rd33, %rd1, %rd32;
	ld.global.f32 	%f62, [%rd33];
	ld.global.f32 	%f63, [%rd5+8];
	fma.rn.f32 	%f74, %f62, %f63, %f74;
$L__BB0_29:
	add.s32 	%r22, %r19, 3;
	setp.lt.s32 	%p40, %r22, 0;
	setp.ge.s32 	%p41, %r22, %r32;
	or.pred  	%p42, %p40, %p41;
	@%p42 bra 	$L__BB0_31;
	mul.wide.u32 	%rd34, %r22, 4;
	add.s64 	%rd35, %rd1, %rd34;
	ld.global.f32 	%f64, [%rd35];
	ld.global.f32 	%f65, [%rd5+12];
	fma.rn.f32 	%f74, %f64, %f65, %f74;
$L__BB0_31:
	add.s32 	%r43, %r43, 4;
$L__BB0_32:
	setp.eq.s32 	%p43, %r18, 0;
	@%p43 bra 	$L__BB0_42;
	setp.eq.s32 	%p44, %r18, 1;
	@%p44 bra 	$L__BB0_39;
	add.s32 	%r25, %r4, %r43;
	setp.lt.s32 	%p45, %r25, 0;
	setp.ge.s32 	%p46, %r25, %r32;
	mul.wide.u32 	%rd36, %r43, 4;
	add.s64 	%rd6, %rd2, %rd36;
	or.pred  	%p47, %p45, %p46;
	@%p47 bra 	$L__BB0_36;
	mul.wide.u32 	%rd37, %r25, 4;
	add.s64 	%rd38, %rd1, %rd37;
	ld.global.f32 	%f67, [%rd38];
	ld.global.f32 	%f68, [%rd6];
	fma.rn.f32 	%f74, %f67, %f68, %f74;
$L__BB0_36:
	add.s32 	%r26, %r25, 1;
	setp.lt.s32 	%p48, %r26, 0;
	setp.ge.s32 	%p49, %r26, %r32;
	or.pred  	%p50, %p48, %p49;
	@%p50 bra 	$L__BB0_38;
	mul.wide.u32 	%rd39, %r26, 4;
	add.s64 	%rd40, %rd1, %rd39;
	ld.global.f32 	%f69, [%rd40];
	ld.global.f32 	%f70, [%rd6+4];
	fma.rn.f32 	%f74, %f69, %f70, %f74;
$L__BB0_38:
	add.s32 	%r43, %r43, 2;
$L__BB0_39:
	and.b32  	%r40, %r31, 1;
	setp.eq.b32 	%p51, %r40, 1;
	not.pred 	%p52, %p51;
	@%p52 bra 	$L__BB0_42;
	add.s32 	%r29, %r4, %r43;
	setp.lt.s32 	%p53, %r29, 0;
	setp.ge.s32 	%p54, %r29, %r32;
	or.pred  	%p55, %p53, %p54;
	@%p55 bra 	$L__BB0_42;
	mul.wide.u32 	%rd41, %r29, 4;
	add.s64 	%rd42, %rd1, %rd41;
	ld.global.f32 	%f71, [%rd42];
	mul.wide.u32 	%rd43, %r43, 4;
	add.s64 	%rd44, %rd2, %rd43;
	ld.global.f32 	%f72, [%rd44];
	fma.rn.f32 	%f74, %f71, %f72, %f74;
$L__BB0_42:
	cvta.to.global.u64 	%rd45, %rd9;
	mul.wide.s32 	%rd46, %r3, 4;
	add.s64 	%rd47, %rd45, %rd46;
	st.global.f32 	[%rd47], %f74;
$L__BB0_43:
	ret;

}
	// .globl	_Z16NaiveConvolutionIiEv16KernelParametersIT_E
.visible .entry _Z16NaiveConvolutionIiEv16KernelParametersIT_E(
	.param .align 8 .b8 _Z16NaiveConvolutionIiEv16KernelParametersIT_E_param_0[48]
)
{
	.reg .pred 	%p<56>;
	.reg .b32 	%r<139>;
	.reg .b64 	%rd<48>;

	ld.param.u64 	%rd9, [_Z16NaiveConvolutionIiEv16KernelParametersIT_E_param_0+32];
	ld.param.u32 	%r69, [_Z16NaiveConvolutionIiEv16KernelParametersIT_E_param_0+24];
	ld.param.v2.u32 	{%r70, %r115}, [_Z16NaiveConvolutionIiEv16KernelParametersIT_E_param_0+40];
	ld.param.u64 	%rd8, [_Z16NaiveConvolutionIiEv16KernelParametersIT_E_param_0+16];
	ld.param.u64 	%rd7, [_Z16NaiveConvolutionIiEv16KernelParametersIT_E_param_0];
	cvta.to.global.u64 	%rd1, %rd7;
	cvta.to.global.u64 	%rd2, %rd8;
	mov.u32 	%r72, %ntid.x;
	mov.u32 	%r73, %ctaid.x;
	mov.u32 	%r74, %tid.x;
	mad.lo.s32 	%r3, %r72, %r73, %r74;
	setp.ge.s32 	%p1, %r3, %r70;
	@%p1 bra 	$L__BB1_43;
	setp.lt.s32 	%p2, %r69, 1;
	@%p2 bra 	$L__BB1_42;
	shr.u32 	%r77, %r69, 1;
	not.b32 	%r78, %r77;
	add.s32 	%r5, %r3, %r78;
	and.b32  	%r6, %r69, 7;
	setp.lt.u32 	%p3, %r69, 8;
	mov.b32 	%r131, 0;
	@%p3 bra 	$L__BB1_21;
	and.b32  	%r131, %r69, 2147483640;
	mov.b32 	%r113, 0;
$L__BB1_4:
	.pragma "nounroll";
	add.s32 	%r10, %r5, %r113;
	setp.lt.s32 	%p4, %r10, 0;
	setp.ge.s32 	%p5, %r10, %r70;
	mul.wide.u32 	%rd10, %r113, 4;
	add.s64 	%rd4, %rd2, %rd10;
	or.pred  	%p6, %p4, %p5;
	@%p6 bra 	$L__BB1_6;
	mul.wide.u32 	%rd11, %r10, 4;
	add.s64 	%rd12, %rd1, %rd11;
	ld.global.u32 	%r80, [%rd12];
	ld.global.u32 	%r81, [%rd4];
	mad.lo.s32 	%r115, %r81, %r80, %r115;
$L__BB1_6:
	add.s32 	%r13, %r10, 1;
	setp.lt.s32 	%p7, %r13, 0;
	setp.ge.s32 	%p8, %r13, %r70;
	or.pred  	%p9, %p7, %p8;
	@%p9 bra 	$L__BB1_8;
	mul.wide.u32 	%rd13, %r13, 4;
	add.s64 	%rd14, %rd1, %rd13;
	ld.global.u32 	%r82, [%rd14];
	ld.global.u32 	%r83, [%rd4+4];
	mad.lo.s32 	%r115, %r83, %r82, %r115;
$L__BB1_8:
	add.s32 	%r16, %r10, 2;
	setp.lt.s32 	%p10, %r16, 0;
	setp.ge.s32 	%p11, %r16, %r70;
	or.pred  	%p12, %p10, %p11;
	@%p12 bra 	$L__BB1_10;
	mul.wide.u32 	%rd15, %r16, 4;
	add.s64 	%rd16, %rd1, %rd15;
	ld.global.u32 	%r84, [%rd16];
	ld.global.u32 	%r85, [%rd4+8];
	mad.lo.s32 	%r115, %r85, %r84, %r115;
$L__BB1_10:
	add.s32 	%r19, %r10, 3;
	setp.lt.s32 	%p13, %r19, 0;
	setp.ge.s32 	%p14, %r19, %r70;
	or.pred  	%p15, %p13, %p14;
	@%p15 bra 	$L__BB1_12;
	mul.wide.u32 	%rd17, %r19, 4;
	add.s64 	%rd18, %rd1, %rd17;
	ld.global.u32 	%r86, [%rd18];
	ld.global.u32 	%r87, [%rd4+12];
	mad.lo.s32 	%r115, %r87, %r86, %r115;
$L__BB1_12:
	add.s32 	%r22, %r10, 4;
	setp.lt.s32 	%p16, %r22, 0;
	setp.ge.s32 	%p17, %r22, %r70;
	or.pred  	%p18, %p16, %p17;
	@%p18 bra 	$L__BB1_14;
	mul.wide.u32 	%rd19, %r22, 4;
	add.s64 	%rd20, %rd1, %rd19;
	ld.global.u32 	%r88, [%rd20];
	ld.global.u32 	%r89, [%rd4+16];
	mad.lo.s32 	%r115, %r89, %r88, %r115;
$L__BB1_14:
	add.s32 	%r25, %r10, 5;
	setp.lt.s32 	%p19, %r25, 0;
	setp.ge.s32 	%p20, %r25, %r70;
	or.pred  	%p21, %p19, %p20;
	@%p21 bra 	$L__BB1_16;
	mul.wide.u32 	%rd21, %r25, 4;
	add.s64 	%rd22, %rd1, %rd21;
	ld.global.u32 	%r90, [%rd22];
	ld.global.u32 	%r91, [%rd4+20];
	mad.lo.s32 	%r115, %r91, %r90, %r115;
$L__BB1_16:
	add.s32 	%r28, %r10, 6;
	setp.lt.s32 	%p22, %r28, 0;
	setp.ge.s32 	%p23, %r28, %r70;
	or.pred  	%p24, %p22, %p23;
	@%p24 bra 	$L__BB1_18;
	mul.wide.u32 	%rd23, %r28, 4;
	add.s64 	%rd24, %rd1, %rd23;
	ld.global.u32 	%r92, [%rd24];
	ld.global.u32 	%r93, [%rd4+24];
	mad.lo.s32 	%r115, %r93, %r92, %r115;
$L__BB1_18:
	add.s32 	%r31, %r10, 7;
	setp.lt.s32 	%p25, %r31, 0;
	setp.ge.s32 	%p26, %r31, %r70;
	or.pred  	%p27, %p25, %p26;
	@%p27 bra 	$L__BB1_20;
	mul.wide.u32 	%rd25, %r31, 4;
	add.s64 	%rd26, %rd1, %rd25;
	ld.global.u32 	%r94, [%rd26];
	ld.global.u32 	%r95, [%rd4+28];
	mad.lo.s32 	%r115, %r95, %r94, %r115;
$L__BB1_20:
	add.s32 	%r113, %r113, 8;
	setp.ne.s32 	%p28, %r113, %r131;
	@%p28 bra 	$L__BB1_4;
$L__BB1_21:
	setp.eq.s32 	%p29, %r6, 0;
	@%p29 bra 	$L__BB1_42;
	and.b32  	%r38, %r69, 3;
	setp.lt.u32 	%p30, %r6, 4;
	@%p30 bra 	$L__BB1_32;
	add.s32 	%r39, %r5, %r131;
	setp.lt.s32 	%p31, %r39, 0;
	setp.ge.s32 	%p32, %r39, %r70;
	mul.wide.u32 	%rd27, %r131, 4;
	add.s64 	%rd5, %rd2, %rd27;
	or.pred  	%p33, %p31, %p32;
	@%p33 bra 	$L__BB1_25;
	mul.wide.u32 	%rd28, %r39, 4;
	add.s64 	%rd29, %rd1, %rd28;
	ld.global.u32 	%r97, [%rd29];
	ld.global.u32 	%r98, [%rd5];
	mad.lo.s32 	%r115, %r98, %r97, %r115;
$L__BB1_25:
	add.s32 	%r42, %r39, 1;
	setp.lt.s32 	%p34, %r42, 0;
	setp.ge.s32 	%p35, %r42, %r70;
	or.pred  	%p36, %p34, %p35;
	@%p36 bra 	$L__BB1_27;
	mul.wide.u32 	%rd30, %r42, 4;
	add.s64 	%rd31, %rd1, %rd30;
	ld.global.u32 	%r99, [%rd31];
	ld.global.u32 	%r100, [%rd5+4];
	mad.lo.s32 	%r115, %r100, %r99, %r115;
$L__BB1_27:
	add.s32 	%r45, %r39, 2;
	setp.lt.s32 	%p37, %r45, 0;
	setp.ge.s32 	%p38, %r45, %r70;
	or.pred  	%p39, %p37, %p38;
	@%p39 bra 	$L__BB1_29;
	mul.wide.u32 	%rd32, %r45, 4;
	add.s64 	%rd33, %rd1, %rd32;
	ld.global.u32 	%r101, [%rd33];
	ld.global.u32 	%r102, [%rd5+8];
	mad.lo.s32 	%r115, %r102, %r101, %r115;
$L__BB1_29:
	add.s32 	%r48, %r39, 3;
	setp.lt.s32 	%p40, %r48, 0;
	setp.ge.s32 	%p41, %r48, %r70;
	or.pred  	%p42, %p40, %p41;
	@%p42 bra 	$L__BB1_31;
	mul.wide.u32 	%rd34, %r48, 4;
	add.s64 	%rd35, %rd1, %rd34;
	ld.global.u32 	%r103, [%rd35];
	ld.global.u32 	%r104, [%rd5+12];
	mad.lo.s32 	%r115, %r104, %r103, %r115;
$L__BB1_31:
	add.s32 	%r131, %r131, 4;
$L__BB1_32:
	setp.eq.s32 	%p43, %r38, 0;
	@%p43 bra 	$L__BB1_42;
	setp.eq.s32 	%p44, %r38, 1;
	@%p44 bra 	$L__BB1_39;
	add.s32 	%r55, %r5, %r131;
	setp.lt.s32 	%p45, %r55, 0;
	setp.ge.s32 	%p46, %r55, %r70;
	mul.wide.u32 	%rd36, %r131, 4;
	add.s64 	%rd6, %rd2, %rd36;
	or.pred  	%p47, %p45, %p46;
	@%p47 bra 	$L__BB1_36;
	mul.wide.u32 	%rd37, %r55, 4;
	add.s64 	%rd38, %rd1, %rd37;
	ld.global.u32 	%r106, [%rd38];
	ld.global.u32 	%r107, [%rd6];
	mad.lo.s32 	%r115, %r107, %r106, %r115;
$L__BB1_36:
	add.s32 	%r58, %r55, 1;
	setp.lt.s32 	%p48, %r58, 0;
	setp.ge.s32 	%p49, %r58, %r70;
	or.pred  	%p50, %p48, %p49;
	@%p50 bra 	$L__BB1_38;
	mul.wide.u32 	%rd39, %r58, 4;
	add.s64 	%rd40, %rd1, %rd39;
	ld.global.u32 	%r108, [%rd40];
	ld.global.u32 	%r109, [%rd6+4];
	mad.lo.s32 	%r115, %r109, %r108, %r115;
$L__BB1_38:
	add.s32 	%r131, %r131, 2;
$L__BB1_39:
	and.b32  	%r110, %r69, 1;
	setp.eq.b32 	%p51, %r110, 1;
	not.pred 	%p52, %p51;
	@%p52 bra 	$L__BB1_42;
	add.s32 	%r65, %r5, %r131;
	setp.lt.s32 	%p53, %r65, 0;
	setp.ge.s32 	%p54, %r65, %r70;
	or.pred  	%p55, %p53, %p54;
	@%p55 bra 	$L__BB1_42;
	mul.wide.u32 	%rd41, %r65, 4;
	add.s64 	%rd42, %rd1, %rd41;
	ld.global.u32 	%r111, [%rd42];
	mul.wide.u32 	%rd43, %r131, 4;
	add.s64 	%rd44, %rd2, %rd43;
	ld.global.u32 	%r112, [%rd44];
	mad.lo.s32 	%r115, %r112, %r111, %r115;
$L__BB1_42:
	cvta.to.global.u64 	%rd45, %rd9;
	mul.wide.s32 	%rd46, %r3, 4;
	add.s64 	%rd47, %rd45, %rd46;
	st.global.u32 	[%rd47], %r115;
$L__BB1_43:
	ret;

}
	// .globl	_Z19ConstantConvolutionIiEv16KernelParametersIT_E
.visible .entry _Z19ConstantConvolutionIiEv16KernelParametersIT_E(
	.param .align 8 .b8 _Z19ConstantConvolutionIiEv16KernelParametersIT_E_param_0[48]
)
{


	ret;

}
	// .globl	_Z17SharedConvolutionIiEv16KernelParametersIT_E
.visible .entry _Z17SharedConvolutionIiEv16KernelParametersIT_E(
	.param .align 8 .b8 _Z17SharedConvolutionIiEv16KernelParametersIT_E_param_0[48]
)
{


	ret;

}


// ===== COMPILED SASS (sm_100) =====

	.target	sm_100

	.elftype	@"ET_EXEC"


//--------------------- .note.nv.tkinfo           --------------------------
	.section	.note.nv.tkinfo,"",@"SHT_NOTE"
	.sectionflags	@"SHF_NOTE_NV_TKINFO"
	.tkinfo
        /*0018*/ 	.word	0x00000002
        /*0030*/ 	.string	""
        /*0030*/ 	.string	"ptxas"
        /*0030*/ 	.string	"Cuda compilation tools, release 13.0, V13.0.88"
        /*0030*/ 	.string	"Build cuda_13.0.r13.0/compiler.36424714_0"
        /*0030*/ 	.string	"-arch sm_100 -m 64 "



//--------------------- .note.nv.cuinfo           --------------------------
	.section	.note.nv.cuinfo,"",@"SHT_NOTE"
	.sectionflags	@"SHF_NOTE_NV_CUINFO"
        /*0018*/ 	.short	0x0002
        /*001a*/ 	.short	0x0064
        /*001c*/ 	.short	0x0082
	.zero		2


//--------------------- .nv.info                  --------------------------
	.section	.nv.info,"",@"SHT_CUDA_INFO"
	.align	4


	//----- nvinfo : EIATTR_REGCOUNT
	.align		4
        /*0000*/ 	.byte	0x04, 0x2f
        /*0002*/ 	.short	(.L_1 - .L_0)
	.align		4
.L_0:
        /*0004*/ 	.word	index@(_Z16NaiveConvolutionIfEv16KernelParametersIT_E)
        /*0008*/ 	.word	0x00000020


	//----- nvinfo : EIATTR_FRAME_SIZE
	.align		4
.L_1:
        /*000c*/ 	.byte	0x04, 0x11
        /*000e*/ 	.short	(.L_3 - .L_2)
	.align		4
.L_2:
        /*0010*/ 	.word	index@(_Z16NaiveConvolutionIfEv16KernelParametersIT_E)
        /*0014*/ 	.word	0x00000000


	//----- nvinfo : EIATTR_REGCOUNT
	.align		4
.L_3:
        /*0018*/ 	.byte	0x04, 0x2f
        /*001a*/ 	.short	(.L_5 - .L_4)
	.align		4
.L_4:
        /*001c*/ 	.word	index@(_Z16NaiveConvolutionIiEv16KernelParametersIT_E)
        /*0020*/ 	.word	0x00000020


	//----- nvinfo : EIATTR_FRAME_SIZE
	.align		4
.L_5:
        /*0024*/ 	.byte	0x04, 0x11
        /*0026*/ 	.short	(.L_7 - .L_6)
	.align		4
.L_6:
        /*0028*/ 	.word	index@(_Z16NaiveConvolutionIiEv16KernelParametersIT_E)
        /*002c*/ 	.word	0x00000000


	//----- nvinfo : EIATTR_REGCOUNT
	.align		4
.L_7:
        /*0030*/ 	.byte	0x04, 0x2f
        /*0032*/ 	.short	(.L_9 - .L_8)
	.align		4
.L_8:
        /*0034*/ 	.word	index@(_Z19ConstantConvolutionIiEv16KernelParametersIT_E)
        /*0038*/ 	.word	0x00000004


	//----- nvinfo : EIATTR_FRAME_SIZE
	.align		4
.L_9:
        /*003c*/ 	.byte	0x04, 0x11
        /*003e*/ 	.short	(.L_11 - .L_10)
	.align		4
.L_10:
        /*0040*/ 	.word	index@(_Z19ConstantConvolutionIiEv16KernelParametersIT_E)
        /*0044*/ 	.word	0x00000000


	//----- nvinfo : EIATTR_REGCOUNT
	.align		4
.L_11:
        /*0048*/ 	.byte	0x04, 0x2f
        /*004a*/ 	.short	(.L_13 - .L_12)
	.align		4
.L_12:
        /*004c*/ 	.word	index@(_Z17SharedConvolutionIiEv16KernelParametersIT_E)
        /*0050*/ 	.word	0x00000004


	//----- nvinfo : EIATTR_FRAME_SIZE
	.align		4
.L_13:
        /*0054*/ 	.byte	0x04, 0x11
        /*0056*/ 	.short	(.L_15 - .L_14)
	.align		4
.L_14:
        /*0058*/ 	.word	index@(_Z17SharedConvolutionIiEv16KernelParametersIT_E)
        /*005c*/ 	.word	0x00000000


	//----- nvinfo : EIATTR_MIN_STACK_SIZE
	.align		4
.L_15:
        /*0060*/ 	.byte	0x04, 0x12
        /*0062*/ 	.short	(.L_17 - .L_16)
	.align		4
.L_16:
        /*0064*/ 	.word	index@(_Z17SharedConvolutionIiEv16KernelParametersIT_E)
        /*0068*/ 	.word	0x00000000


	//----- nvinfo : EIATTR_MIN_STACK_SIZE
	.align		4
.L_17:
        /*006c*/ 	.byte	0x04, 0x12
        /*006e*/ 	.short	(.L_19 - .L_18)
	.align		4
.L_18:
        /*0070*/ 	.word	index@(_Z19ConstantConvolutionIiEv16KernelParametersIT_E)
        /*0074*/ 	.word	0x00000000


	//----- nvinfo : EIATTR_MIN_STACK_SIZE
	.align		4
.L_19:
        /*0078*/ 	.byte	0x04, 0x12
        /*007a*/ 	.short	(.L_21 - .L_20)
	.align		4
.L_20:
        /*007c*/ 	.word	index@(_Z16NaiveConvolutionIiEv16KernelParametersIT_E)
        /*0080*/ 	.word	0x00000000


	//----- nvinfo : EIATTR_MIN_STACK_SIZE
	.align		4
.L_21:
        /*0084*/ 	.byte	0x04, 0x12
        /*0086*/ 	.short	(.L_23 - .L_22)
	.align		4
.L_22:
        /*0088*/ 	.word	index@(_Z16NaiveConvolutionIfEv16KernelParametersIT_E)
        /*008c*/ 	.word	0x00000000
.L_23:


//--------------------- .nv.compat                --------------------------
	.section	.nv.compat,"",@"SHT_CUDA_COMPAT_INFO"
	.align	4
        /*0000*/ 	.byte	0x02, 0x09, 0x00, 0x00, 0x02, 0x02, 0x01, 0x00, 0x02, 0x05, 0x05, 0x00, 0x03, 0x07, 0x01, 0x01
        /*0010*/ 	.byte	0x02, 0x03, 0x00, 0x00, 0x02, 0x06, 0x01, 0x00, 0x04, 0x0b, 0x08, 0x00, 0x09, 0x00, 0x00, 0x00
        /*0020*/ 	.byte	0x00, 0x00, 0x00, 0x00


//--------------------- .nv.info._Z17SharedConvolutionIiEv16KernelParametersIT_E --------------------------
	.section	.nv.info._Z17SharedConvolutionIiEv16KernelParametersIT_E,"",@"SHT_CUDA_INFO"
	.sectionflags	@""
	.align	4


	//----- nvinfo : EIATTR_CUDA_API_VERSION
	.align		4
        /*0000*/ 	.byte	0x04, 0x37
        /*0002*/ 	.short	(.L_25 - .L_24)
.L_24:
        /*0004*/ 	.word	0x00000082


	//----- nvinfo : EIATTR_KPARAM_INFO
	.align		4
.L_25:
        /*0008*/ 	.byte	0x04, 0x17
        /*000a*/ 	.short	(.L_27 - .L_26)
.L_26:
        /*000c*/ 	.word	0x00000000
        /*0010*/ 	.short	0x0000
        /*0012*/ 	.short	0x0000
        /*0014*/ 	.byte	0x00, 0xf0, 0xc1, 0x00


	//----- nvinfo : EIATTR_SPARSE_MMA_MASK
	.align		4
.L_27:
        /*0018*/ 	.byte	0x03, 0x50
        /*001a*/ 	.short	0x0000


	//----- nvinfo : EIATTR_MAXREG_COUNT
	.align		4
        /*001c*/ 	.byte	0x03, 0x1b
        /*001e*/ 	.short	0x00ff


	//----- nvinfo : EIATTR_MERCURY_ISA_VERSION
	.align		4
        /*0020*/ 	.byte	0x03, 0x5f
        /*0022*/ 	.short	0x0101


	//----- nvinfo : EIATTR_VRC_CTA_INIT_COUNT
	.align		4
        /*0024*/ 	.byte	0x02, 0x4a
	.zero		1
	.zero		1


	//----- nvinfo : EIATTR_EXIT_INSTR_OFFSETS
	.align		4
        /*0028*/ 	.byte	0x04, 0x1c
        /*002a*/ 	.short	(.L_29 - .L_28)


	//   ....[0]....
.L_28:
        /*002c*/ 	.word	0x00000010


	//----- nvinfo : EIATTR_CBANK_PARAM_SIZE
	.align		4
.L_29:
        /*0030*/ 	.byte	0x03, 0x19
        /*0032*/ 	.short	0x0030


	//----- nvinfo : EIATTR_PARAM_CBANK
	.align		4
        /*0034*/ 	.byte	0x04, 0x0a
        /*0036*/ 	.short	(.L_31 - .L_30)
	.align		4
.L_30:
        /*0038*/ 	.word	index@(.nv.constant0._Z17SharedConvolutionIiEv16KernelParametersIT_E)
        /*003c*/ 	.short	0x0380
        /*003e*/ 	.short	0x0030


	//----- nvinfo : EIATTR_SW_WAR
	.align		4
.L_31:
        /*0040*/ 	.byte	0x04, 0x36
        /*0042*/ 	.short	(.L_33 - .L_32)
.L_32:
        /*0044*/ 	.word	0x00000008
.L_33:


//--------------------- .nv.info._Z19ConstantConvolutionIiEv16KernelParametersIT_E --------------------------
	.section	.nv.info._Z19ConstantConvolutionIiEv16KernelParametersIT_E,"",@"SHT_CUDA_INFO"
	.sectionflags	@""
	.align	4


	//----- nvinfo : EIATTR_CUDA_API_VERSION
	.align		4
        /*0000*/ 	.byte	0x04, 0x37
        /*0002*/ 	.short	(.L_35 - .L_34)
.L_34:
        /*0004*/ 	.word	0x00000082


	//----- nvinfo : EIATTR_KPARAM_INFO
	.align		4
.L_35:
        /*0008*/ 	.byte	0x04, 0x17
        /*000a*/ 	.short	(.L_37 - .L_36)
.L_36:
        /*000c*/ 	.word	0x00000000
        /*0010*/ 	.short	0x0000
        /*0012*/ 	.short	0x0000
        /*0014*/ 	.byte	0x00, 0xf0, 0xc1, 0x00


	//----- nvinfo : EIATTR_SPARSE_MMA_MASK
	.align		4
.L_37:
        /*0018*/ 	.byte	0x03, 0x50
        /*001a*/ 	.short	0x0000


	//----- nvinfo : EIATTR_MAXREG_COUNT
	.align		4
        /*001c*/ 	.byte	0x03, 0x1b
        /*001e*/ 	.short	0x00ff


	//----- nvinfo : EIATTR_MERCURY_ISA_VERSION
	.align		4
        /*0020*/ 	.byte	0x03, 0x5f
        /*0022*/ 	.short	0x0101


	//----- nvinfo : EIATTR_VRC_CTA_INIT_COUNT
	.align		4
        /*0024*/ 	.byte	0x02, 0x4a
	.zero		1
	.zero		1


	//----- nvinfo : EIATTR_EXIT_INSTR_OFFSETS
	.align		4
        /*0028*/ 	.byte	0x04, 0x1c
        /*002a*/ 	.short	(.L_39 - .L_38)


	//   ....[0]....
.L_38:
        /*002c*/ 	.word	0x00000010


	//----- nvinfo : EIATTR_CBANK_PARAM_SIZE
	.align		4
.L_39:
        /*0030*/ 	.byte	0x03, 0x19
        /*0032*/ 	.short	0x0030


	//----- nvinfo : EIATTR_PARAM_CBANK
	.align		4
        /*0034*/ 	.byte	0x04, 0x0a
        /*0036*/ 	.short	(.L_41 - .L_40)
	.align		4
.L_40:
        /*0038*/ 	.word	index@(.nv.constant0._Z19ConstantConvolutionIiEv16KernelParametersIT_E)
        /*003c*/ 	.short	0x0380
        /*003e*/ 	.short	0x0030


	//----- nvinfo : EIATTR_SW_WAR
	.align		4
.L_41:
        /*0040*/ 	.byte	0x04, 0x36
        /*0042*/ 	.short	(.L_43 - .L_42)
.L_42:
        /*0044*/ 	.word	0x00000008
.L_43:


//--------------------- .nv.info._Z16NaiveConvolutionIiEv16KernelParametersIT_E --------------------------
	.section	.nv.info._Z16NaiveConvolutionIiEv16KernelParametersIT_E,"",@"SHT_CUDA_INFO"
	.sectionflags	@""
	.align	4


	//----- nvinfo : EIATTR_CUDA_API_VERSION
	.align		4
        /*0000*/ 	.byte	0x04, 0x37
        /*0002*/ 	.short	(.L_45 - .L_44)
.L_44:
        /*0004*/ 	.word	0x00000082


	//----- nvinfo : EIATTR_KPARAM_INFO
	.align		4
.L_45:
        /*0008*/ 	.byte	0x04, 0x17
        /*000a*/ 	.short	(.L_47 - .L_46)
.L_46:
        /*000c*/ 	.word	0x00000000
        /*0010*/ 	.short	0x0000
        /*0012*/ 	.short	0x0000
        /*0014*/ 	.byte	0x00, 0xf0, 0xc1, 0x00


	//----- nvinfo : EIATTR_SPARSE_MMA_MASK
	.align		4
.L_47:
        /*0018*/ 	.byte	0x03, 0x50
        /*001a*/ 	.short	0x0000


	//----- nvinfo : EIATTR_MAXREG_COUNT
	.align		4
        /*001c*/ 	.byte	0x03, 0x1b
        /*001e*/ 	.short	0x00ff


	//----- nvinfo : EIATTR_MERCURY_ISA_VERSION
	.align		4
        /*0020*/ 	.byte	0x03, 0x5f
        /*0022*/ 	.short	0x0101


	//----- nvinfo : EIATTR_VRC_CTA_INIT_COUNT
	.align		4
        /*0024*/ 	.byte	0x02, 0x4a
	.zero		1
	.zero		1


	//----- nvinfo : EIATTR_EXIT_INSTR_OFFSETS
	.align		4
        /*0028*/ 	.byte	0x04, 0x1c
        /*002a*/ 	.short	(.L_49 - .L_48)


	//   ....[0]....
.L_48:
        /*002c*/ 	.word	0x00000070


	//   ....[1]....
        /*0030*/ 	.word	0x00000b10


	//----- nvinfo : EIATTR_CRS_STACK_SIZE
	.align		4
.L_49:
        /*0034*/ 	.byte	0x04, 0x1e
        /*0036*/ 	.short	(.L_51 - .L_50)
.L_50:
        /*0038*/ 	.word	0x00000000


	//----- nvinfo : EIATTR_CBANK_PARAM_SIZE
	.align		4
.L_51:
        /*003c*/ 	.byte	0x03, 0x19
        /*003e*/ 	.short	0x0030


	//----- nvinfo : EIATTR_PARAM_CBANK
	.align		4
        /*0040*/ 	.byte	0x04, 0x0a
        /*0042*/ 	.short	(.L_53 - .L_52)
	.align		4
.L_52:
        /*0044*/ 	.word	index@(.nv.constant0._Z16NaiveConvolutionIiEv16KernelParametersIT_E)
        /*0048*/ 	.short	0x0380
        /*004a*/ 	.short	0x0030


	//----- nvinfo : EIATTR_SW_WAR
	.align		4
.L_53:
        /*004c*/ 	.byte	0x04, 0x36
        /*004e*/ 	.short	(.L_55 - .L_54)
.L_54:
        /*0050*/ 	.word	0x00000008
.L_55:


//--------------------- .nv.info._Z16NaiveConvolutionIfEv16KernelParametersIT_E --------------------------
	.section	.nv.info._Z16NaiveConvolutionIfEv16KernelParametersIT_E,"",@"SHT_CUDA_INFO"
	.sectionflags	@""
	.align	4


	//----- nvinfo : EIATTR_CUDA_API_VERSION
	.align		4
        /*0000*/ 	.byte	0x04, 0x37
        /*0002*/ 	.short	(.L_57 - .L_56)
.L_56:
        /*0004*/ 	.word	0x00000082


	//----- nvinfo : EIATTR_KPARAM_INFO
	.align		4
.L_57:
        /*0008*/ 	.byte	0x04, 0x17
        /*000a*/ 	.short	(.L_59 - .L_58)
.L_58:
        /*000c*/ 	.word	0x00000000
        /*0010*/ 	.short	0x0000
        /*0012*/ 	.short	0x0000
        /*0014*/ 	.byte	0x00, 0xf0, 0xc1, 0x00


	//----- nvinfo : EIATTR_SPARSE_MMA_MASK
	.align		4
.L_59:
        /*0018*/ 	.byte	0x03, 0x50
        /*001a*/ 	.short	0x0000


	//----- nvinfo : EIATTR_MAXREG_COUNT
	.align		4
        /*001c*/ 	.byte	0x03, 0x1b
        /*001e*/ 	.short	0x00ff


	//----- nvinfo : EIATTR_MERCURY_ISA_VERSION
	.align		4
        /*0020*/ 	.byte	0x03, 0x5f
        /*0022*/ 	.short	0x0101


	//----- nvinfo : EIATTR_VRC_CTA_INIT_COUNT
	.align		4
        /*0024*/ 	.byte	0x02, 0x4a
	.zero		1
	.zero		1


	//----- nvinfo : EIATTR_EXIT_INSTR_OFFSETS
	.align		4
        /*0028*/ 	.byte	0x04, 0x1c
        /*002a*/ 	.short	(.L_61 - .L_60)


	//   ....[0]....
.L_60:
        /*002c*/ 	.word	0x00000070


	//   ....[1]....
        /*0030*/ 	.word	0x00000b10


	//----- nvinfo : EIATTR_CRS_STACK_SIZE
	.align		4
.L_61:
        /*0034*/ 	.byte	0x04, 0x1e
        /*0036*/ 	.short	(.L_63 - .L_62)
.L_62:
        /*0038*/ 	.word	0x00000000


	//----- nvinfo : EIATTR_CBANK_PARAM_SIZE
	.align		4
.L_63:
        /*003c*/ 	.byte	0x03, 0x19
        /*003e*/ 	.short	0x0030


	//----- nvinfo : EIATTR_PARAM_CBANK
	.align		4
        /*0040*/ 	.byte	0x04, 0x0a
        /*0042*/ 	.short	(.L_65 - .L_64)
	.align		4
.L_64:
        /*0044*/ 	.word	index@(.nv.constant0._Z16NaiveConvolutionIfEv16KernelParametersIT_E)
        /*0048*/ 	.short	0x0380
        /*004a*/ 	.short	0x0030


	//----- nvinfo : EIATTR_SW_WAR
	.align		4
.L_65:
        /*004c*/ 	.byte	0x04, 0x36
        /*004e*/ 	.short	(.L_67 - .L_66)
.L_66:
        /*0050*/ 	.word	0x00000008
.L_67:


//--------------------- .nv.callgraph             --------------------------
	.section	.nv.callgraph,"",@"SHT_CUDA_CALLGRAPH"
	.align	4
	.sectionentsize	8
	.align		4
        /*0000*/ 	.word	0x00000000
	.align		4
        /*0004*/ 	.word	0xffffffff
	.align		4
        /*0008*/ 	.word	0x00000000
	.align		4
        /*000c*/ 	.word	0xfffffffe
	.align		4
        /*0010*/ 	.word	0x00000000
	.align		4
        /*0014*/ 	.word	0xfffffffd
	.align		4
        /*0018*/ 	.word	0x00000000
	.align		4
        /*001c*/ 	.word	0xfffffffc


//--------------------- .text._Z17SharedConvolutionIiEv16KernelParametersIT_E --------------------------
	.section	.text._Z17SharedConvolutionIiEv16KernelParametersIT_E,"ax",@progbits
	.align	128
        .global         _Z17SharedConvolutionIiEv16KernelParametersIT_E
        .type           _Z17SharedConvolutionIiEv16KernelParametersIT_E,@function
        .size           _Z17SharedConvolutionIiEv16KernelParametersIT_E,(.L_x_16 - _Z17SharedConvolutionIiEv16KernelParametersIT_E)
        .other          _Z17SharedConvolutionIiEv16KernelParametersIT_E,@"STO_CUDA_ENTRY STV_DEFAULT"
_Z17SharedConvolutionIiEv16KernelParametersIT_E:
.text._Z17SharedConvolutionIiEv16KernelParametersIT_E:
[----:B------:R-:W-:Y:S01]  /*0000*/  LDC R1, c[0x0][0x37c] ;  /* 0x0000df00ff017b82 */ /* 0x000fe20000000800 */
[----:B------:R-:W-:Y:S05]  /*0010*/  EXIT ;  /* 0x000000000000794d */ /* 0x000fea0003800000 */
.L_x_0:
[----:B------:R-:W-:-:S00]  /*0020*/  BRA `(.L_x_0) ;  /* 0xfffffffc00fc7947 */ /* 0x000fc0000383ffff */
[----:B------:R-:W-:-:S00]  /*0030*/  NOP ;  /* 0x0000000000007918 */ /* 0x000fc00000000000 */
        /* <DEDUP_REMOVED lines=12> */
.L_x_16:


//--------------------- .text._Z19ConstantConvolutionIiEv16KernelParametersIT_E --------------------------
	.section	.text._Z19ConstantConvolutionIiEv16KernelParametersIT_E,"ax",@progbits
	.align	128
        .global         _Z19ConstantConvolutionIiEv16KernelParametersIT_E
        .type           _Z19ConstantConvolutionIiEv16KernelParametersIT_E,@function
        .size           _Z19ConstantConvolutionIiEv16KernelParametersIT_E,(.L_x_17 - _Z19ConstantConvolutionIiEv16KernelParametersIT_E)
        .other          _Z19ConstantConvolutionIiEv16KernelParametersIT_E,@"STO_CUDA_ENTRY STV_DEFAULT"
_Z19ConstantConvolutionIiEv16KernelParametersIT_E:
.text._Z19ConstantConvolutionIiEv16KernelParametersIT_E:
[----:B------:R-:W-:Y:S01]  /*0000*/  LDC R1, c[0x0][0x37c] ;  /* 0x0000df00ff017b82 */ /* 0x000fe20000000800 */
[----:B------:R-:W-:Y:S05]  /*0010*/  EXIT ;  /* 0x000000000000794d */ /* 0x000fea0003800000 */
.L_x_1:
        /* <DEDUP_REMOVED lines=14> */
.L_x_17:


//--------------------- .text._Z16NaiveConvolutionIiEv16KernelParametersIT_E --------------------------
	.section	.text._Z16NaiveConvolutionIiEv16KernelParametersIT_E,"ax",@progbits
	.align	128
        .global         _Z16NaiveConvolutionIiEv16KernelParametersIT_E
        .type           _Z16NaiveConvolutionIiEv16KernelParametersIT_E,@function
        .size           _Z16NaiveConvolutionIiEv16KernelParametersIT_E,(.L_x_18 - _Z16NaiveConvolutionIiEv16KernelParametersIT_E)
        .other          _Z16NaiveConvolutionIiEv16KernelParametersIT_E,@"STO_CUDA_ENTRY STV_DEFAULT"
_Z16NaiveConvolutionIiEv16KernelParametersIT_E:
.text._Z16NaiveConvolutionIiEv16KernelParametersIT_E:
[----:B------:R-:W-:Y:S01]  /*0000*/  LDC R1, c[0x0][0x37c] ;  /* 0x0000df00ff017b82 */ /* 0x000fe20000000800 */
[----:B------:R-:W0:Y:S01]  /*0010*/  S2R R2, SR_CTAID.X ;  /* 0x0000000000027919 */ /* 0x000e220000002500 */
[----:B------:R-:W0:Y:S01]  /*0020*/  LDCU UR4, c[0x0][0x360] ;  /* 0x00006c00ff0477ac */ /* 0x000e220008000800 */
[----:B------:R-:W0:Y:S01]  /*0030*/  S2R R3, SR_TID.X ;  /* 0x0000000000037919 */ /* 0x000e220000002100 */
[----:B------:R-:W1:Y:S01]  /*0040*/  LDCU UR5, c[0x0][0x3a8] ;  /* 0x00007500ff0577ac */ /* 0x000e620008000800 */
[----:B0-----:R-:W-:-:S05]  /*0050*/  IMAD R2, R2, UR4, R3 ;  /* 0x0000000402027c24 */ /* 0x001fca000f8e0203 */
[----:B-1----:R-:W-:-:S13]  /*0060*/  ISETP.GE.AND P0, PT, R2, UR5, PT ;  /* 0x0000000502007c0c */ /* 0x002fda000bf06270 */
[----:B------:R-:W-:Y:S05]  /*0070*/  @P0 EXIT ;  /* 0x000000000000094d */ /* 0x000fea0003800000 */
[----:B------:R-:W0:Y:S01]  /*0080*/  LDCU UR6, c[0x0][0x398] ;  /* 0x00007300ff0677ac */ /* 0x000e220008000800 */
[----:B------:R-:W1:Y:S01]  /*0090*/  LDCU UR4, c[0x0][0x3ac] ;  /* 0x00007580ff0477ac */ /* 0x000e620008000800 */
[----:B------:R-:W2:Y:S01]  /*00a0*/  LDCU.64 UR8, c[0x0][0x358] ;  /* 0x00006b00ff0877ac */ /* 0x000ea20008000a00 */
[----:B0-----:R-:W-:Y:S01]  /*00b0*/  UISETP.GE.AND UP0, UPT, UR6, 0x1, UPT ;  /* 0x000000010600788c */ /* 0x001fe2000bf06270 */
[----:B-1----:R-:W-:-:S08]  /*00c0*/  MOV R0, UR4 ;  /* 0x0000000400007c02 */ /* 0x002fd00008000f00 */
[----:B--2---:R-:W-:Y:S05]  /*00d0*/  BRA.U !UP0, `(.L_x_2) ;  /* 0x0000000908807547 */ /* 0x004fea000b800000 */
[----:B------:R-:W-:Y:S01]  /*00e0*/  UISETP.GE.U32.AND UP0, UPT, UR6, 0x8, UPT ;  /* 0x000000080600788c */ /* 0x000fe2000bf06070 */
[----:B------:R-:W-:Y:S01]  /*00f0*/  IMAD.MOV.U32 R3, RZ, RZ, RZ ;  /* 0x000000ffff037224 */ /* 0x000fe200078e00ff */
[----:B------:R-:W-:Y:S02]  /*0100*/  USHF.R.U32.HI UR4, URZ, 0x1, UR6 ;  /* 0x00000001ff047899 */ /* 0x000fe40008011606 */
[----:B------:R-:W-:Y:S02]  /*0110*/  ULOP3.LUT UR7, UR6, 0x7, URZ, 0xc0, !UPT ;  /* 0x0000000706077892 */ /* 0x000fe4000f8ec0ff */
[----:B------:R-:W-:Y:S02]  /*0120*/  ULOP3.LUT UR4, URZ, UR4, URZ, 0x33, !UPT ;  /* 0x00000004ff047292 */ /* 0x000fe4000f8e33ff */
[----:B------:R-:W-:-:S04]  /*0130*/  UISETP.NE.AND UP1, UPT, UR7, URZ, UPT ;  /* 0x000000ff0700728c */ /* 0x000fc8000bf25270 */
[----:B------:R-:W-:Y:S01]  /*0140*/  IADD3 R4, PT, PT, R2, UR4, RZ ;  /* 0x0000000402047c10 */ /* 0x000fe2000fffe0ff */
[----:B------:R-:W-:Y:S06]  /*0150*/  BRA.U !UP0, `(.L_x_3) ;  /* 0x0000000508247547 */ /* 0x000fec000b800000 */
[----:B------:R-:W0:Y:S01]  /*0160*/  LDC.64 R8, c[0x0][0x390] ;  /* 0x0000e400ff087b82 */ /* 0x000e220000000a00 */
[----:B------:R-:W-:Y:S01]  /*0170*/  ULOP3.LUT UR4, UR6, 0x7ffffff8, URZ, 0xc0, !UPT ;  /* 0x7ffffff806047892 */ /* 0x000fe2000f8ec0ff */
[----:B------:R-:W-:Y:S01]  /*0180*/  IMAD.MOV.U32 R5, RZ, RZ, RZ ;  /* 0x000000ffff057224 */ /* 0x000fe200078e00ff */
[----:B------:R-:W1:Y:S04]  /*0190*/  LDCU UR5, c[0x0][0x3a8] ;  /* 0x00007500ff0577ac */ /* 0x000e680008000800 */
[----:B------:R-:W-:-:S07]  /*01a0*/  MOV R3, UR4 ;  /* 0x0000000400037c02 */ /* 0x000fce0008000f00 */
.L_x_4:
[----:B------:R-:W-:Y:S02]  /*01b0*/  IMAD.IADD R27, R4, 0x1, R5 ;  /* 0x00000001041b7824 */ /* 0x000fe400078e0205 */
[----:B0-----:R-:W-:-:S03]  /*01c0*/  IMAD.WIDE.U32 R14, R5, 0x4, R8 ;  /* 0x00000004050e7825 */ /* 0x001fc600078e0008 */
[----:B-1----:R-:W-:-:S04]  /*01d0*/  ISETP.GE.AND P6, PT, R27, UR5, PT ;  /* 0x000000051b007c0c */ /* 0x002fc8000bfc6270 */
[----:B------:R-:W-:-:S13]  /*01e0*/  ISETP.LT.OR P6, PT, R27, RZ, P6 ;  /* 0x000000ff1b00720c */ /* 0x000fda00037c1670 */
[----:B------:R-:W0:Y:S01]  /*01f0*/  @!P6 LDC.64 R6, c[0x0][0x380] ;  /* 0x0000e000ff06eb82 */ /* 0x000e220000000a00 */
[----:B------:R-:W2:Y:S01]  /*0200*/  @!P6 LDG.E R10, desc[UR8][R14.64] ;  /* 0x000000080e0ae981 */ /* 0x000ea2000c1e1900 */
[----:B0-----:R-:W-:-:S05]  /*0210*/  @!P6 IMAD.WIDE.U32 R6, R27, 0x4, R6 ;  /* 0x000000041b06e825 */ /* 0x001fca00078e0006 */
[----:B------:R0:W2:Y:S01]  /*0220*/  @!P6 LDG.E R11, desc[UR8][R6.64] ;  /* 0x00000008060be981 */ /* 0x0000a2000c1e1900 */
[C---:B------:R-:W-:Y:S01]  /*0230*/  VIADD R17, R27.reuse, 0x2 ;  /* 0x000000021b117836 */ /* 0x040fe20000000000 */
[----:B------:R-:W-:-:S04]  /*0240*/  IADD3 R16, PT, PT, R27, 0x1, RZ ;  /* 0x000000011b107810 */ /* 0x000fc80007ffe0ff */
[C---:B------:R-:W-:Y:S02]  /*0250*/  ISETP.GE.AND P5, PT, R16.reuse, UR5, PT ;  /* 0x0000000510007c0c */ /* 0x040fe4000bfa6270 */
[C---:B------:R-:W-:Y:S02]  /*0260*/  ISETP.GE.AND P4, PT, R17.reuse, UR5, PT ;  /* 0x0000000511007c0c */ /* 0x040fe4000bf86270 */
[----:B------:R-:W-:Y:S02]  /*0270*/  ISETP.LT.OR P5, PT, R16, RZ, P5 ;  /* 0x000000ff1000720c */ /* 0x000fe40002fa1670 */
[----:B------:R-:W-:Y:S01]  /*0280*/  ISETP.LT.OR P4, PT, R17, RZ, P4 ;  /* 0x000000ff1100720c */ /* 0x000fe20002781670 */
[C---:B0-----:R-:W-:Y:S01]  /*0290*/  VIADD R6, R27.reuse, 0x4 ;  /* 0x000000041b067836 */ /* 0x041fe20000000000 */
[C---:B------:R-:W-:Y:S02]  /*02a0*/  IADD3 R23, PT, PT, R27.reuse, 0x3, RZ ;  /* 0x000000031b177810 */ /* 0x040fe40007ffe0ff */
[----:B------:R-:W-:-:S02]  /*02b0*/  IADD3 R7, PT, PT, R27, 0x5, RZ ;  /* 0x000000051b077810 */ /* 0x000fc40007ffe0ff */
[C---:B------:R-:W-:Y:S02]  /*02c0*/  ISETP.GE.AND P3, PT, R23.reuse, UR5, PT ;  /* 0x0000000517007c0c */ /* 0x040fe4000bf66270 */
[C---:B------:R-:W-:Y:S02]  /*02d0*/  ISETP.GE.AND P2, PT, R6.reuse, UR5, PT ;  /* 0x0000000506007c0c */ /* 0x040fe4000bf46270 */
[----:B------:R-:W-:Y:S01]  /*02e0*/  ISETP.LT.OR P3, PT, R23, RZ, P3 ;  /* 0x000000ff1700720c */ /* 0x000fe20001f61670 */
[----:B------:R-:W0:Y:S01]  /*02f0*/  @!P5 LDC.64 R28, c[0x0][0x380] ;  /* 0x0000e000ff1cdb82 */ /* 0x000e220000000a00 */
[----:B------:R-:W-:Y:S01]  /*0300*/  ISETP.GE.AND P1, PT, R7, UR5, PT ;  /* 0x0000000507007c0c */ /* 0x000fe2000bf26270 */
[----:B------:R-:W-:Y:S01]  /*0310*/  VIADD R25, R27, 0x6 ;  /* 0x000000061b197836 */ /* 0x000fe20000000000 */
[----:B------:R-:W-:Y:S01]  /*0320*/  ISETP.LT.OR P2, PT, R6, RZ, P2 ;  /* 0x000000ff0600720c */ /* 0x000fe20001741670 */
[----:B------:R-:W3:Y:S04]  /*0330*/  @!P5 LDG.E R24, desc[UR8][R14.64+0x4] ;  /* 0x000004080e18d981 */ /* 0x000ee8000c1e1900 */
[----:B------:R-:W1:Y:S01]  /*0340*/  @!P4 LDC.64 R20, c[0x0][0x380] ;  /* 0x0000e000ff14cb82 */ /* 0x000e620000000a00 */
[----:B------:R-:W-:-:S02]  /*0350*/  ISETP.LT.OR P1, PT, R7, RZ, P1 ;  /* 0x000000ff0700720c */ /* 0x000fc40000f21670 */
[----:B------:R-:W-:-:S04]  /*0360*/  ISETP.GE.AND P0, PT, R25, UR5, PT ;  /* 0x0000000519007c0c */ /* 0x000fc8000bf06270 */
[----:B------:R-:W-:Y:S01]  /*0370*/  ISETP.LT.OR P0, PT, R25, RZ, P0 ;  /* 0x000000ff1900720c */ /* 0x000fe20000701670 */
[----:B------:R-:W4:Y:S01]  /*0380*/  @!P3 LDC.64 R18, c[0x0][0x380] ;  /* 0x0000e000ff12bb82 */ /* 0x000f220000000a00 */
[----:B------:R-:W-:Y:S01]  /*0390*/  IADD3 R27, PT, PT, R27, 0x7, RZ ;  /* 0x000000071b1b7810 */ /* 0x000fe20007ffe0ff */
[----:B------:R-:W5:Y:S06]  /*03a0*/  @!P2 LDG.E R26, desc[UR8][R14.64+0x10] ;  /* 0x000010080e1aa981 */ /* 0x000f6c000c1e1900 */
[----:B------:R-:W4:Y:S01]  /*03b0*/  @!P2 LDC.64 R12, c[0x0][0x380] ;  /* 0x0000e000ff0cab82 */ /* 0x000f220000000a00 */
[----:B0-----:R-:W-:-:S06]  /*03c0*/  @!P5 IMAD.WIDE.U32 R28, R16, 0x4, R28 ;  /* 0x00000004101cd825 */ /* 0x001fcc00078e001c */
[----:B------:R-:W3:Y:S01]  /*03d0*/  @!P5 LDG.E R29, desc[UR8][R28.64] ;  /* 0x000000081c1dd981 */ /* 0x000ee2000c1e1900 */
[----:B-1----:R-:W-:Y:S02]  /*03e0*/  @!P4 IMAD.WIDE.U32 R20, R17, 0x4, R20 ;  /* 0x000000041114c825 */ /* 0x002fe400078e0014 */
[----:B------:R-:W0:Y:S04]  /*03f0*/  @!P0 LDC.64 R16, c[0x0][0x380] ;  /* 0x0000e000ff108b82 */ /* 0x000e280000000a00 */
[----:B------:R-:W5:Y:S01]  /*0400*/  @!P4 LDG.E R21, desc[UR8][R20.64] ;  /* 0x000000081415c981 */ /* 0x000f62000c1e1900 */
[----:B----4-:R-:W-:-:S06]  /*0410*/  @!P3 IMAD.WIDE.U32 R18, R23, 0x4, R18 ;  /* 0x000000041712b825 */ /* 0x010fcc00078e0012 */
[----:B------:R-:W4:Y:S01]  /*0420*/  @!P3 LDG.E R19, desc[UR8][R18.64] ;  /* 0x000000081213b981 */ /* 0x000f22000c1e1900 */
[----:B------:R-:W-:-:S03]  /*0430*/  @!P2 IMAD.WIDE.U32 R12, R6, 0x4, R12 ;  /* 0x00000004060ca825 */ /* 0x000fc600078e000c */
[----:B------:R-:W5:Y:S04]  /*0440*/  @!P4 LDG.E R6, desc[UR8][R14.64+0x8] ;  /* 0x000008080e06c981 */ /* 0x000f68000c1e1900 */
[----:B------:R-:W4:Y:S01]  /*0450*/  @!P2 LDG.E R13, desc[UR8][R12.64] ;  /* 0x000000080c0da981 */ /* 0x000f22000c1e1900 */
[----:B0-----:R-:W-:-:S03]  /*0460*/  @!P0 IMAD.WIDE.U32 R16, R25, 0x4, R16 ;  /* 0x0000000419108825 */ /* 0x001fc600078e0010 */
[----:B------:R-:W4:Y:S04]  /*0470*/  @!P0 LDG.E R18, desc[UR8][R14.64+0x18] ;  /* 0x000018080e128981 */ /* 0x000f28000c1e1900 */
[----:B------:R-:W4:Y:S04]  /*0480*/  @!P1 LDG.E R25, desc[UR8][R14.64+0x14] ;  /* 0x000014080e199981 */ /* 0x000f28000c1e1900 */
[----:B------:R-:W4:Y:S01]  /*0490*/  @!P0 LDG.E R17, desc[UR8][R16.64] ;  /* 0x0000000810118981 */ /* 0x000f22000c1e1900 */
[----:B--2---:R-:W-:Y:S02]  /*04a0*/  @!P6 IMAD R0, R11, R10, R0 ;  /* 0x0000000a0b00e224 */ /* 0x004fe400078e0200 */
[----:B------:R-:W0:Y:S01]  /*04b0*/  @!P1 LDC.64 R10, c[0x0][0x380] ;  /* 0x0000e000ff0a9b82 */ /* 0x000e220000000a00 */
[----:B------:R-:W-:-:S04]  /*04c0*/  ISETP.GE.AND P6, PT, R27, UR5, PT ;  /* 0x000000051b007c0c */ /* 0x000fc8000bfc6270 */
[----:B------:R-:W-:-:S13]  /*04d0*/  ISETP.LT.OR P6, PT, R27, RZ, P6 ;  /* 0x000000ff1b00720c */ /* 0x000fda00037c1670 */
[----:B------:R-:W1:Y:S01]  /*04e0*/  @!P6 LDC.64 R22, c[0x0][0x380] ;  /* 0x0000e000ff16eb82 */ /* 0x000e620000000a00 */
[----:B------:R-:W2:Y:S01]  /*04f0*/  @!P6 LDG.E R20, desc[UR8][R14.64+0x1c] ;  /* 0x00001c080e14e981 */ /* 0x000ea2000c1e1900 */
[----:B0-----:R-:W-:-:S03]  /*0500*/  @!P1 IMAD.WIDE.U32 R10, R7, 0x4, R10 ;  /* 0x00000004070a9825 */ /* 0x001fc600078e000a */
[----:B------:R-:W4:Y:S04]  /*0510*/  @!P3 LDG.E R7, desc[UR8][R14.64+0xc] ;  /* 0x00000c080e07b981 */ /* 0x000f28000c1e1900 */
[----:B------:R-:W2:Y:S01]  /*0520*/  @!P1 LDG.E R10, desc[UR8][R10.64] ;  /* 0x000000080a0a9981 */ /* 0x000ea2000c1e1900 */
[----:B-1----:R-:W-:-:S06]  /*0530*/  @!P6 IMAD.WIDE.U32 R22, R27, 0x4, R22 ;  /* 0x000000041b16e825 */ /* 0x002fcc00078e0016 */
[----:B------:R-:W2:Y:S01]  /*0540*/  @!P6 LDG.E R23, desc[UR8][R22.64] ;  /* 0x000000081617e981 */ /* 0x000ea2000c1e1900 */
[----:B---3--:R-:W-:Y:S01]  /*0550*/  @!P5 IMAD R0, R29, R24, R0 ;  /* 0x000000181d00d224 */ /* 0x008fe200078e0200 */
[----:B------:R-:W-:-:S03]  /*0560*/  IADD3 R5, PT, PT, R5, 0x8, RZ ;  /* 0x0000000805057810 */ /* 0x000fc60007ffe0ff */
[----:B-----5:R-:W-:-:S04]  /*0570*/  @!P4 IMAD R0, R21, R6, R0 ;  /* 0x000000061500c224 */ /* 0x020fc800078e0200 */
[----:B----4-:R-:W-:-:S04]  /*0580*/  @!P3 IMAD R0, R19, R7, R0 ;  /* 0x000000071300b224 */ /* 0x010fc800078e0200 */
[----:B------:R-:W-:-:S04]  /*0590*/  @!P2 IMAD R0, R13, R26, R0 ;  /* 0x0000001a0d00a224 */ /* 0x000fc800078e0200 */
[----:B--2---:R-:W-:Y:S01]  /*05a0*/  @!P1 IMAD R0, R10, R25, R0 ;  /* 0x000000190a009224 */ /* 0x004fe200078e0200 */
[----:B------:R-:W-:-:S03]  /*05b0*/  ISETP.NE.AND P1, PT, R5, R3, PT ;  /* 0x000000030500720c */ /* 0x000fc60003f25270 */
[----:B------:R-:W-:-:S04]  /*05c0*/  @!P0 IMAD R0, R17, R18, R0 ;  /* 0x0000001211008224 */ /* 0x000fc800078e0200 */
[----:B------:R-:W-:-:S06]  /*05d0*/  @!P6 IMAD R0, R23, R20, R0 ;  /* 0x000000141700e224 */ /* 0x000fcc00078e0200 */
[----:B------:R-:W-:Y:S05]  /*05e0*/  @P1 BRA `(.L_x_4) ;  /* 0xfffffff800f01947 */ /* 0x000fea000383ffff */
.L_x_3:
[----:B------:R-:W-:Y:S05]  /*05f0*/  BRA.U !UP1, `(.L_x_2) ;  /* 0x0000000509387547 */ /* 0x000fea000b800000 */
[----:B------:R-:W0:Y:S01]  /*0600*/  LDCU UR4, c[0x0][0x398] ;  /* 0x00007300ff0477ac */ /* 0x000e220008000800 */
[----:B------:R-:W-:Y:S02]  /*0610*/  UISETP.GE.U32.AND UP0, UPT, UR7, 0x4, UPT ;  /* 0x000000040700788c */ /* 0x000fe4000bf06070 */
[----:B0-----:R-:W-:-:S04]  /*0620*/  ULOP3.LUT UR6, UR4, 0x3, URZ, 0xc0, !UPT ;  /* 0x0000000304067892 */ /* 0x001fc8000f8ec0ff */
[----:B------:R-:W-:-:S03]  /*0630*/  UISETP.NE.AND UP1, UPT, UR6, URZ, UPT ;  /* 0x000000ff0600728c */ /* 0x000fc6000bf25270 */
[----:B------:R-:W-:Y:S08]  /*0640*/  BRA.U !UP0, `(.L_x_5) ;  /* 0x00000001088c7547 */ /* 0x000ff0000b800000 */
[----:B------:R-:W-:Y:S01]  /*0650*/  IMAD.IADD R17, R4, 0x1, R3 ;  /* 0x0000000104117824 */ /* 0x000fe200078e0203 */
[----:B------:R-:W0:Y:S03]  /*0660*/  LDC.64 R8, c[0x0][0x390] ;  /* 0x0000e400ff087b82 */ /* 0x000e260000000a00 */
[C---:B------:R-:W-:Y:S01]  /*0670*/  VIADD R5, R17.reuse, 0x3 ;  /* 0x0000000311057836 */ /* 0x040fe20000000000 */
[C---:B------:R-:W-:Y:S02]  /*0680*/  ISETP.GE.AND P0, PT, R17.reuse, UR5, PT ;  /* 0x0000000511007c0c */ /* 0x040fe4000bf06270 */
[C---:B------:R-:W-:Y:S02]  /*0690*/  IADD3 R19, PT, PT, R17.reuse, 0x1, RZ ;  /* 0x0000000111137810 */ /* 0x040fe40007ffe0ff */
[C---:B------:R-:W-:Y:S02]  /*06a0*/  IADD3 R21, PT, PT, R17.reuse, 0x2, RZ ;  /* 0x0000000211157810 */ /* 0x040fe40007ffe0ff */
[----:B------:R-:W-:-:S02]  /*06b0*/  ISETP.LT.OR P0, PT, R17, RZ, P0 ;  /* 0x000000ff1100720c */ /* 0x000fc40000701670 */
[----:B------:R-:W-:Y:S02]  /*06c0*/  ISETP.GE.AND P1, PT, R19, UR5, PT ;  /* 0x0000000513007c0c */ /* 0x000fe4000bf26270 */
[----:B------:R-:W-:Y:S02]  /*06d0*/  ISETP.GE.AND P2, PT, R21, UR5, PT ;  /* 0x0000000515007c0c */ /* 0x000fe4000bf46270 */
[----:B------:R-:W-:Y:S02]  /*06e0*/  ISETP.LT.OR P1, PT, R19, RZ, P1 ;  /* 0x000000ff1300720c */ /* 0x000fe40000f21670 */
[----:B------:R-:W-:Y:S02]  /*06f0*/  ISETP.LT.OR P2, PT, R21, RZ, P2 ;  /* 0x000000ff1500720c */ /* 0x000fe40001741670 */
[----:B------:R-:W-:-:S03]  /*0700*/  ISETP.GE.AND P3, PT, R5, UR5, PT ;  /* 0x0000000505007c0c */ /* 0x000fc6000bf66270 */
[----:B------:R-:W1:Y:S01]  /*0710*/  @!P0 LDC.64 R14, c[0x0][0x380] ;  /* 0x0000e000ff0e8b82 */ /* 0x000e620000000a00 */
[----:B------:R-:W-:Y:S01]  /*0720*/  ISETP.LT.OR P3, PT, R5, RZ, P3 ;  /* 0x000000ff0500720c */ /* 0x000fe20001f61670 */
[----:B0-----:R-:W-:-:S05]  /*0730*/  IMAD.WIDE.U32 R8, R3, 0x4, R8 ;  /* 0x0000000403087825 */ /* 0x001fca00078e0008 */
[----:B------:R-:W2:Y:S01]  /*0740*/  @!P0 LDG.E R16, desc[UR8][R8.64] ;  /* 0x0000000808108981 */ /* 0x000ea2000c1e1900 */
[----:B------:R-:W0:Y:S06]  /*0750*/  @!P1 LDC.64 R12, c[0x0][0x380] ;  /* 0x0000e000ff0c9b82 */ /* 0x000e2c0000000a00 */
[----:B------:R-:W3:Y:S02]  /*0760*/  @!P3 LDG.E R18, desc[UR8][R8.64+0xc] ;  /* 0x00000c080812b981 */ /* 0x000ee4000c1e1900 */
[----:B------:R-:W4:Y:S08]  /*0770*/  @!P2 LDC.64 R10, c[0x0][0x380] ;  /* 0x0000e000ff0aab82 */ /* 0x000f300000000a00 */
[----:B------:R-:W5:Y:S01]  /*0780*/  @!P3 LDC.64 R6, c[0x0][0x380] ;  /* 0x0000e000ff06bb82 */ /* 0x000f620000000a00 */
[----:B-1----:R-:W-:-:S02]  /*0790*/  @!P0 IMAD.WIDE.U32 R14, R17, 0x4, R14 ;  /* 0x00000004110e8825 */ /* 0x002fc400078e000e */
[----:B------:R-:W3:Y:S04]  /*07a0*/  @!P1 LDG.E R17, desc[UR8][R8.64+0x4] ;  /* 0x0000040808119981 */ /* 0x000ee8000c1e1900 */
[----:B------:R-:W2:Y:S01]  /*07b0*/  @!P0 LDG.E R15, desc[UR8][R14.64] ;  /* 0x000000080e0f8981 */ /* 0x000ea2000c1e1900 */
[----:B0-----:R-:W-:-:S06]  /*07c0*/  @!P1 IMAD.WIDE.U32 R12, R19, 0x4, R12 ;  /* 0x00000004130c9825 */ /* 0x001fcc00078e000c */
[----:B------:R-:W3:Y:S01]  /*07d0*/  @!P1 LDG.E R13, desc[UR8][R12.64] ;  /* 0x000000080c0d9981 */ /* 0x000ee2000c1e1900 */
[----:B----4-:R-:W-:-:S06]  /*07e0*/  @!P2 IMAD.WIDE.U32 R10, R21, 0x4, R10 ;  /* 0x00000004150aa825 */ /* 0x010fcc00078e000a */
[----:B------:R-:W4:Y:S01]  /*07f0*/  @!P2 LDG.E R11, desc[UR8][R10.64] ;  /* 0x000000080a0ba981 */ /* 0x000f22000c1e1900 */
[----:B-----5:R-:W-:-:S03]  /*0800*/  @!P3 IMAD.WIDE.U32 R6, R5, 0x4, R6 ;  /* 0x000000040506b825 */ /* 0x020fc600078e0006 */
[----:B------:R-:W4:Y:S04]  /*0810*/  @!P2 LDG.E R5, desc[UR8][R8.64+0x8] ;  /* 0x000008080805a981 */ /* 0x000f28000c1e1900 */
[----:B------:R-:W5:Y:S01]  /*0820*/  @!P3 LDG.E R7, desc[UR8][R6.64] ;  /* 0x000000080607b981 */ /* 0x000f62000c1e1900 */
[----:B------:R-:W-:Y:S01]  /*0830*/  IADD3 R3, PT, PT, R3, 0x4, RZ ;  /* 0x0000000403037810 */ /* 0x000fe20007ffe0ff */
[----:B--2---:R-:W-:-:S04]  /*0840*/  @!P0 IMAD R0, R15, R16, R0 ;  /* 0x000000100f008224 */ /* 0x004fc800078e0200 */
[----:B---3--:R-:W-:-:S04]  /*0850*/  @!P1 IMAD R0, R13, R17, R0 ;  /* 0x000000110d009224 */ /* 0x008fc800078e0200 */
[----:B----4-:R-:W-:-:S04]  /*0860*/  @!P2 IMAD R0, R11, R5, R0 ;  /* 0x000000050b00a224 */ /* 0x010fc800078e0200 */
[----:B-----5:R-:W-:-:S07]  /*0870*/  @!P3 IMAD R0, R7, R18, R0 ;  /* 0x000000120700b224 */ /* 0x020fce00078e0200 */
.L_x_5:
[----:B------:R-:W-:Y:S05]  /*0880*/  BRA.U !UP1, `(.L_x_2) ;  /* 0x0000000109947547 */ /* 0x000fea000b800000 */
[----:B------:R-:W-:Y:S02]  /*0890*/  UISETP.NE.AND UP0, UPT, UR6, 0x1, UPT ;  /* 0x000000010600788c */ /* 0x000fe4000bf05270 */
[----:B------:R-:W-:-:S04]  /*08a0*/  ULOP3.LUT UR4, UR4, 0x1, URZ, 0xc0, !UPT ;  /* 0x0000000104047892 */ /* 0x000fc8000f8ec0ff */
[----:B------:R-:W-:-:S03]  /*08b0*/  UISETP.NE.U32.AND UP1, UPT, UR4, 0x1, UPT ;  /* 0x000000010400788c */ /* 0x000fc6000bf25070 */
[----:B------:R-:W-:Y:S08]  /*08c0*/  BRA.U !UP0, `(.L_x_6) ;  /* 0x00000001084c7547 */ /* 0x000ff0000b800000 */
[----:B------:R-:W-:Y:S01]  /*08d0*/  IADD3 R5, PT, PT, R4, R3, RZ ;  /* 0x0000000304057210 */ /* 0x000fe20007ffe0ff */
[----:B------:R-:W0:Y:S03]  /*08e0*/  LDC.64 R6, c[0x0][0x390] ;  /* 0x0000e400ff067b82 */ /* 0x000e260000000a00 */
[C---:B------:R-:W-:Y:S01]  /*08f0*/  ISETP.GE.AND P0, PT, R5.reuse, UR5, PT ;  /* 0x0000000505007c0c */ /* 0x040fe2000bf06270 */
[----:B------:R-:W-:-:S03]  /*0900*/  VIADD R15, R5, 0x1 ;  /* 0x00000001050f7836 */ /* 0x000fc60000000000 */
[----:B------:R-:W-:Y:S02]  /*0910*/  ISETP.LT.OR P0, PT, R5, RZ, P0 ;  /* 0x000000ff0500720c */ /* 0x000fe40000701670 */
[----:B------:R-:W-:-:S04]  /*0920*/  ISETP.GE.AND P1, PT, R15, UR5, PT ;  /* 0x000000050f007c0c */ /* 0x000fc8000bf26270 */
[----:B------:R-:W-:-:S07]  /*0930*/  ISETP.LT.OR P1, PT, R15, RZ, P1 ;  /* 0x000000ff0f00720c */ /* 0x000fce0000f21670 */
[----:B------:R-:W1:Y:S01]  /*0940*/  @!P0 LDC.64 R8, c[0x0][0x380] ;  /* 0x0000e000ff088b82 */ /* 0x000e620000000a00 */
[----:B0-----:R-:W-:-:S07]  /*0950*/  IMAD.WIDE.U32 R10, R3, 0x4, R6 ;  /* 0x00000004030a7825 */ /* 0x001fce00078e0006 */
[----:B------:R-:W0:Y:S01]  /*0960*/  @!P1 LDC.64 R12, c[0x0][0x380] ;  /* 0x0000e000ff0c9b82 */ /* 0x000e220000000a00 */
[----:B-1----:R-:W-:Y:S02]  /*0970*/  @!P0 IMAD.WIDE.U32 R6, R5, 0x4, R8 ;  /* 0x0000000405068825 */ /* 0x002fe400078e0008 */
[----:B------:R-:W2:Y:S04]  /*0980*/  @!P0 LDG.E R5, desc[UR8][R10.64] ;  /* 0x000000080a058981 */ /* 0x000ea8000c1e1900 */
[----:B------:R-:W2:Y:S01]  /*0990*/  @!P0 LDG.E R7, desc[UR8][R6.64] ;  /* 0x0000000806078981 */ /* 0x000ea2000c1e1900 */
[----:B0-----:R-:W-:-:S03]  /*09a0*/  @!P1 IMAD.WIDE.U32 R8, R15, 0x4, R12 ;  /* 0x000000040f089825 */ /* 0x001fc600078e000c */
[----:B------:R-:W3:Y:S04]  /*09b0*/  @!P1 LDG.E R12, desc[UR8][R10.64+0x4] ;  /* 0x000004080a0c9981 */ /* 0x000ee8000c1e1900 */
[----:B------:R-:W3:Y:S01]  /*09c0*/  @!P1 LDG.E R9, desc[UR8][R8.64] ;  /* 0x0000000808099981 */ /* 0x000ee2000c1e1900 */
[----:B------:R-:W-:Y:S01]  /*09d0*/  IADD3 R3, PT, PT, R3, 0x2, RZ ;  /* 0x0000000203037810 */ /* 0x000fe20007ffe0ff */
[----:B--2---:R-:W-:-:S04]  /*09e0*/  @!P0 IMAD R0, R7, R5, R0 ;  /* 0x0000000507008224 */ /* 0x004fc800078e0200 */
[----:B---3--:R-:W-:-:S07]  /*09f0*/  @!P1 IMAD R0, R9, R12, R0 ;  /* 0x0000000c09009224 */ /* 0x008fce00078e0200 */
.L_x_6:
[----:B------:R-:W-:Y:S05]  /*0a00*/  BRA.U UP1, `(.L_x_2) ;  /* 0x0000000101347547 */ /* 0x000fea000b800000 */
[----:B------:R-:W-:Y:S01]  /*0a10*/  IADD3 R9, PT, PT, R4, R3, RZ ;  /* 0x0000000304097210 */ /* 0x000fe20007ffe0ff */
[----:B------:R-:W-:Y:S03]  /*0a20*/  BSSY.RECONVERGENT B0, `(.L_x_2) ;  /* 0x000000b000007945 */ /* 0x000fe60003800200 */
[----:B------:R-:W-:-:S04]  /*0a30*/  ISETP.GE.AND P0, PT, R9, UR5, PT ;  /* 0x0000000509007c0c */ /* 0x000fc8000bf06270 */
[----:B------:R-:W-:-:S13]  /*0a40*/  ISETP.LT.OR P0, PT, R9, RZ, P0 ;  /* 0x000000ff0900720c */ /* 0x000fda0000701670 */
[----:B------:R-:W-:Y:S05]  /*0a50*/  @P0 BRA `(.L_x_7) ;  /* 0x00000000001c0947 */ /* 0x000fea0003800000 */
[----:B------:R-:W0:Y:S08]  /*0a60*/  LDC.64 R4, c[0x0][0x380] ;  /* 0x0000e000ff047b82 */ /* 0x000e300000000a00 */
[----:B------:R-:W1:Y:S01]  /*0a70*/  LDC.64 R6, c[0x0][0x390] ;  /* 0x0000e400ff067b82 */ /* 0x000e620000000a00 */
[----:B0-----:R-:W-:-:S06]  /*0a80*/  IMAD.WIDE.U32 R4, R9, 0x4, R4 ;  /* 0x0000000409047825 */ /* 0x001fcc00078e0004 */
[----:B------:R-:W2:Y:S01]  /*0a90*/  LDG.E R5, desc[UR8][R4.64] ;  /* 0x0000000804057981 */ /* 0x000ea2000c1e1900 */
[----:B-1----:R-:W-:-:S06]  /*0aa0*/  IMAD.WIDE.U32 R6, R3, 0x4, R6 ;  /* 0x0000000403067825 */ /* 0x002fcc00078e0006 */
[----:B------:R-:W2:Y:S02]  /*0ab0*/  LDG.E R6, desc[UR8][R6.64] ;  /* 0x0000000806067981 */ /* 0x000ea4000c1e1900 */
[----:B--2---:R-:W-:-:S07]  /*0ac0*/  IMAD R0, R5, R6, R0 ;  /* 0x0000000605007224 */ /* 0x004fce00078e0200 */
.L_x_7:
[----:B------:R-:W-:Y:S05]  /*0ad0*/  BSYNC.RECONVERGENT B0 ;  /* 0x0000000000007941 */ /* 0x000fea0003800200 */
.L_x_2:
[----:B------:R-:W0:Y:S02]  /*0ae0*/  LDC.64 R4, c[0x0][0x3a0] ;  /* 0x0000e800ff047b82 */ /* 0x000e240000000a00 */
[----:B0-----:R-:W-:-:S05]  /*0af0*/  IMAD.WIDE R2, R2, 0x4, R4 ;  /* 0x0000000402027825 */ /* 0x001fca00078e0204 */
[----:B------:R-:W-:Y:S01]  /*0b00*/  STG.E desc[UR8][R2.64], R0 ;  /* 0x0000000002007986 */ /* 0x000fe2000c101908 */
[----:B------:R-:W-:Y:S05]  /*0b10*/  EXIT ;  /* 0x000000000000794d */ /* 0x000fea0003800000 */
.L_x_8:
        /* <DEDUP_REMOVED lines=14> */
.L_x_18:


//--------------------- .text._Z16NaiveConvolutionIfEv16KernelParametersIT_E --------------------------
	.section	.text._Z16NaiveConvolutionIfEv16KernelParametersIT_E,"ax",@progbits
	.align	128
        .global         _Z16NaiveConvolutionIfEv16KernelParametersIT_E
        .type           _Z16NaiveConvolutionIfEv16KernelParametersIT_E,@function
        .size           _Z16NaiveConvolutionIfEv16KernelParametersIT_E,(.L_x_19 - _Z16NaiveConvolutionIfEv16KernelParametersIT_E)
        .other          _Z16NaiveConvolutionIfEv16KernelParametersIT_E,@"STO_CUDA_ENTRY STV_DEFAULT"
_Z16NaiveConvolutionIfEv16KernelParametersIT_E:
.text._Z16NaiveConvolutionIfEv16KernelParametersIT_E:
        /* <DEDUP_REMOVED lines=27> */
.L_x_11:
        /* <DEDUP_REMOVED lines=47> */
[----:B--2---:R-:W-:Y:S02]  /*04a0*/  @!P6 FFMA R0, R11, R10, R0 ;  /* 0x0000000a0b00e223 */ /* 0x004fe40000000000 */
        /* <DEDUP_REMOVED lines=10> */
[----:B---3--:R-:W-:Y:S01]  /*0550*/  @!P5 FFMA R0, R29, R24, R0 ;  /* 0x000000181d00d223 */ /* 0x008fe20000000000 */
[----:B------:R-:W-:-:S03]  /*0560*/  IADD3 R5, PT, PT, R5, 0x8, RZ ;  /* 0x0000000805057810 */ /* 0x000fc60007ffe0ff */
[----:B-----5:R-:W-:-:S04]  /*0570*/  @!P4 FFMA R0, R21, R6, R0 ;  /* 0x000000061500c223 */ /* 0x020fc80000000000 */
[----:B----4-:R-:W-:-:S04]  /*0580*/  @!P3 FFMA R0, R19, R7, R0 ;  /* 0x000000071300b223 */ /* 0x010fc80000000000 */
[----:B------:R-:W-:-:S04]  /*0590*/  @!P2 FFMA R0, R13, R26, R0 ;  /* 0x0000001a0d00a223 */ /* 0x000fc80000000000 */
[----:B--2---:R-:W-:Y:S01]  /*05a0*/  @!P1 FFMA R0, R11, R25, R0 ;  /* 0x000000190b009223 */ /* 0x004fe20000000000 */
[----:B------:R-:W-:-:S03]  /*05b0*/  ISETP.NE.AND P1, PT, R5, R3, PT ;  /* 0x000000030500720c */ /* 0x000fc60003f25270 */
[----:B------:R-:W-:-:S04]  /*05c0*/  @!P0 FFMA R0, R17, R18, R0 ;  /* 0x0000001211008223 */ /* 0x000fc80000000000 */
[----:B------:R-:W-:-:S06]  /*05d0*/  @!P6 FFMA R0, R23, R20, R0 ;  /* 0x000000141700e223 */ /* 0x000fcc0000000000 */
[----:B------:R-:W-:Y:S05]  /*05e0*/  @P1 BRA `(.L_x_11) ;  /* 0xfffffff800f01947 */ /* 0x000fea000383ffff */
.L_x_10:
        /* <DEDUP_REMOVED lines=37> */
[----:B--2---:R-:W-:-:S04]  /*0840*/  @!P0 FFMA R0, R15, R16, R0 ;  /* 0x000000100f008223 */ /* 0x004fc80000000000 */
[----:B---3--:R-:W-:-:S04]  /*0850*/  @!P1 FFMA R0, R13, R17, R0 ;  /* 0x000000110d009223 */ /* 0x008fc80000000000 */
[----:B----4-:R-:W-:-:S04]  /*0860*/  @!P2 FFMA R0, R11, R5, R0 ;  /* 0x000000050b00a223 */ /* 0x010fc80000000000 */
[----:B-----5:R-:W-:-:S07]  /*0870*/  @!P3 FFMA R0, R7, R18, R0 ;  /* 0x000000120700b223 */ /* 0x020fce0000000000 */
.L_x_12:
        /* <DEDUP_REMOVED lines=22> */
[----:B--2---:R-:W-:-:S04]  /*09e0*/  @!P0 FFMA R0, R7, R5, R0 ;  /* 0x0000000507008223 */ /* 0x004fc80000000000 */
[----:B---3--:R-:W-:-:S07]  /*09f0*/  @!P1 FFMA R0, R9, R12, R0 ;  /* 0x0000000c09009223 */ /* 0x008fce0000000000 */
.L_x_13:
        /* <DEDUP_REMOVED lines=12> */
[----:B--2---:R-:W-:-:S07]  /*0ac0*/  FFMA R0, R5, R6, R0 ;  /* 0x0000000605007223 */ /* 0x004fce0000000000 */
.L_x_14:
[----:B------:R-:W-:Y:S05]  /*0ad0*/  BSYNC.RECONVERGENT B0 ;  /* 0x0000000000007941 */ /* 0x000fea0003800200 */
.L_x_9:
[----:B------:R-:W0:Y:S02]  /*0ae0*/  LDC.64 R4, c[0x0][0x3a0] ;  /* 0x0000e800ff047b82 */ /* 0x000e240000000a00 */
[----:B0-----:R-:W-:-:S05]  /*0af0*/  IMAD.WIDE R2, R2, 0x4, R4 ;  /* 0x0000000402027825 */ /* 0x001fca00078e0204 */
[----:B------:R-:W-:Y:S01]  /*0b00*/  STG.E desc[UR8][R2.64], R0 ;  /* 0x0000000002007986 */ /* 0x000fe2000c101908 */
[----:B------:R-:W-:Y:S05]  /*0b10*/  EXIT ;  /* 0x000000000000794d */ /* 0x000fea0003800000 */
.L_x_15:
        /* <DEDUP_REMOVED lines=14> */
.L_x_19:


//--------------------- .nv.shared.reserved.0     --------------------------
	.section	.nv.shared.reserved.0,"aw",@nobits
	.weak		__nv_reservedSMEM_offset_0_alias
	.size		__nv_reservedSMEM_offset_0_alias, 0, 64
	.other		__nv_reservedSMEM_offset_0_alias,@"STO_CUDA_RESERVED_SHARED STV_DEFAULT"
__nv_reservedSMEM_offset_0_alias:
	.zero		0
	.zero		64


//--------------------- .nv.constant0._Z17SharedConvolutionIiEv16KernelParametersIT_E --------------------------
	.section	.nv.constant0._Z17SharedConvolutionIiEv16KernelParametersIT_E,"a",@progbits
	.sectionflags	@""
	.align	4
.nv.constant0._Z17SharedConvolutionIiEv16KernelParametersIT_E:
	.zero		944


//--------------------- .nv.constant0._Z19ConstantConvolutionIiEv16KernelParametersIT_E --------------------------
	.section	.nv.constant0._Z19ConstantConvolutionIiEv16KernelParametersIT_E,"a",@progbits
	.sectionflags	@""
	.align	4
.nv.constant0._Z19ConstantConvolutionIiEv16KernelParametersIT_E:
	.zero		944


//--------------------- .nv.constant0._Z16NaiveConvolutionIiEv16KernelParametersIT_E --------------------------
	.section	.nv.constant0._Z16NaiveConvolutionIiEv16KernelParametersIT_E,"a",@progbits
	.sectionflags	@""
	.align	4
.nv.constant0._Z16NaiveConvolutionIiEv16KernelParametersIT_E:
	.zero		944


//--------------------- .nv.constant0._Z16NaiveConvolutionIfEv16KernelParametersIT_E --------------------------
	.section	.nv.constant0._Z16NaiveConvolutionIfEv16KernelParametersIT_E,"a",@progbits
	.sectionflags	@""
	.align	4
.nv.constant0._Z16NaiveConvolutionIfEv16KernelParametersIT_E:
	.zero		944


//--------------------- SYMBOLS --------------------------

	.type		.nv.reservedSmem.offset0,@object
	.size		.nv.reservedSmem.offset0,0x4
